	.headerflags	@"EF_CUDA_TEXMODE_UNIFIED EF_CUDA_64BIT_ADDRESS EF_CUDA_ACCELERATORS EF_CUDA_SM90 EF_CUDA_VIRTUAL_SM(EF_CUDA_SM90)"
	.elftype	@"ET_EXEC"


//--------------------- .nv.info                  --------------------------
	.section	.nv.info,"",@"SHT_CUDA_INFO"
	.align	4


	//----- nvinfo : EIATTR_REGCOUNT
	.align		4
        /*0000*/ 	.byte	0x04, 0x2f
        /*0002*/ 	.short	(.L_3 - .L_2)
	.align		4
.L_2:
        /*0004*/ 	.word	index@(triton_poi_fused__native_batch_norm_legit_no_training_relu_22)
        /*0008*/ 	.word	0x00000013


	//----- nvinfo : EIATTR_MIN_STACK_SIZE
	.align		4
.L_3:
        /*000c*/ 	.byte	0x04, 0x12
        /*000e*/ 	.short	(.L_5 - .L_4)
	.align		4
.L_4:
        /*0010*/ 	.word	index@(triton_poi_fused__native_batch_norm_legit_no_training_relu_22)
        /*0014*/ 	.word	0x00000000


	//----- nvinfo : EIATTR_FRAME_SIZE
	.align		4
.L_5:
        /*0018*/ 	.byte	0x04, 0x11
        /*001a*/ 	.short	(.L_7 - .L_6)
	.align		4
.L_6:
        /*001c*/ 	.word	index@(triton_poi_fused__native_batch_norm_legit_no_training_relu_22)
        /*0020*/ 	.word	0x00000000


	//----- nvinfo : EIATTR_MIN_STACK_SIZE
	.align		4
.L_7:
        /*0024*/ 	.byte	0x04, 0x12
        /*0026*/ 	.short	(.L_9 - .L_8)
	.align		4
.L_8:
        /*0028*/ 	.word	index@(triton_poi_fused__native_batch_norm_legit_no_training_relu_22)
        /*002c*/ 	.word	0x00000000
.L_9:


//--------------------- .nv.info.triton_poi_fused__native_batch_norm_legit_no_training_relu_22 --------------------------
	.section	.nv.info.triton_poi_fused__native_batch_norm_legit_no_training_relu_22,"",@"SHT_CUDA_INFO"
	.sectionflags	@""
	.align	4


	//----- nvinfo : EIATTR_CUDA_API_VERSION
	.align		4
        /*0000*/ 	.byte	0x04, 0x37
        /*0002*/ 	.short	(.L_11 - .L_10)
.L_10:
        /*0004*/ 	.word	0x0000007c


	//----- nvinfo : EIATTR_KPARAM_INFO
	.align		4
.L_11:
        /*0008*/ 	.byte	0x04, 0x17
        /*000a*/ 	.short	(.L_13 - .L_12)
.L_12:
        /*000c*/ 	.word	0x00000000
        /*0010*/ 	.short	0x0006
        /*0012*/ 	.short	0x0030
        /*0014*/ 	.byte	0x00, 0xf0, 0x11, 0x00


	//----- nvinfo : EIATTR_KPARAM_INFO
	.align		4
.L_13:
        /*0018*/ 	.byte	0x04, 0x17
        /*001a*/ 	.short	(.L_15 - .L_14)
.L_14:
        /*001c*/ 	.word	0x00000000
        /*0020*/ 	.short	0x0005
        /*0022*/ 	.short	0x0028
        /*0024*/ 	.byte	0x00, 0xf4, 0x21, 0x00


	//----- nvinfo : EIATTR_KPARAM_INFO
	.align		4
.L_15:
        /*0028*/ 	.byte	0x04, 0x17
        /*002a*/ 	.short	(.L_17 - .L_16)
.L_16:
        /*002c*/ 	.word	0x00000000
        /*0030*/ 	.short	0x0004
        /*0032*/ 	.short	0x0020
        /*0034*/ 	.byte	0x00, 0xf4, 0x21, 0x00


	//----- nvinfo : EIATTR_KPARAM_INFO
	.align		4
.L_17:
        /*0038*/ 	.byte	0x04, 0x17
        /*003a*/ 	.short	(.L_19 - .L_18)
.L_18:
        /*003c*/ 	.word	0x00000000
        /*0040*/ 	.short	0x0003
        /*0042*/ 	.short	0x0018
        /*0044*/ 	.byte	0x00, 0xf4, 0x21, 0x00


	//----- nvinfo : EIATTR_KPARAM_INFO
	.align		4
.L_19:
        /*0048*/ 	.byte	0x04, 0x17
        /*004a*/ 	.short	(.L_21 - .L_20)
.L_20:
        /*004c*/ 	.word	0x00000000
        /*0050*/ 	.short	0x0002
        /*0052*/ 	.short	0x0010
        /*0054*/ 	.byte	0x00, 0xf4, 0x21, 0x00


	//----- nvinfo : EIATTR_KPARAM_INFO
	.align		4
.L_21:
        /*0058*/ 	.byte	0x04, 0x17
        /*005a*/ 	.short	(.L_23 - .L_22)
.L_22:
        /*005c*/ 	.word	0x00000000
        /*0060*/ 	.short	0x0001
        /*0062*/ 	.short	0x0008
        /*0064*/ 	.byte	0x00, 0xf4, 0x21, 0x00


	//----- nvinfo : EIATTR_KPARAM_INFO
	.align		4
.L_23:
        /*0068*/ 	.byte	0x04, 0x17
        /*006a*/ 	.short	(.L_25 - .L_24)
.L_24:
        /*006c*/ 	.word	0x00000000
        /*0070*/ 	.short	0x0000
        /*0072*/ 	.short	0x0000
        /*0074*/ 	.byte	0x00, 0xf4, 0x21, 0x00


	//----- nvinfo : EIATTR_SPARSE_MMA_MASK
	.align		4
.L_25:
        /*0078*/ 	.byte	0x03, 0x50
        /*007a*/ 	.short	0x0000


	//----- nvinfo : EIATTR_MAXREG_COUNT
	.align		4
        /*007c*/ 	.byte	0x03, 0x1b
        /*007e*/ 	.short	0x00ff


	//----- nvinfo : EIATTR_EXIT_INSTR_OFFSETS
	.align		4
        /*0080*/ 	.byte	0x04, 0x1c
        /*0082*/ 	.short	(.L_27 - .L_26)


	//   ....[0]....
.L_26:
        /*0084*/ 	.word	0x000003f0


	//----- nvinfo : EIATTR_REQNTID
	.align		4
.L_27:
        /*0088*/ 	.byte	0x04, 0x10
        /*008a*/ 	.short	(.L_29 - .L_28)
.L_28:
        /*008c*/ 	.word	0x00000080
        /*0090*/ 	.word	0x00000001
        /*0094*/ 	.word	0x00000001


	//----- nvinfo : EIATTR_CBANK_PARAM_SIZE
	.align		4
.L_29:
        /*0098*/ 	.byte	0x03, 0x19
        /*009a*/ 	.short	0x0034


	//----- nvinfo : EIATTR_PARAM_CBANK
	.align		4
        /*009c*/ 	.byte	0x04, 0x0a
        /*009e*/ 	.short	(.L_31 - .L_30)
	.align		4
.L_30:
        /*00a0*/ 	.word	index@(.nv.constant0.triton_poi_fused__native_batch_norm_legit_no_training_relu_22)
        /*00a4*/ 	.short	0x0210
        /*00a6*/ 	.short	0x0034


	//----- nvinfo : EIATTR_SW_WAR
	.align		4
.L_31:
        /*00a8*/ 	.byte	0x04, 0x36
        /*00aa*/ 	.short	(.L_33 - .L_32)
.L_32:
        /*00ac*/ 	.word	0x00000008
.L_33:


//--------------------- .nv.callgraph             --------------------------
	.section	.nv.callgraph,"",@"SHT_CUDA_CALLGRAPH"
	.align	4
	.sectionentsize	8
	.align		4
        /*0000*/ 	.word	0x00000000
	.align		4
        /*0004*/ 	.word	0xffffffff
	.align		4
        /*0008*/ 	.word	0x00000000
	.align		4
        /*000c*/ 	.word	0xfffffffe
	.align		4
        /*0010*/ 	.word	0x00000000
	.align		4
        /*0014*/ 	.word	0xfffffffd
	.align		4
        /*0018*/ 	.word	0x00000000
	.align		4
        /*001c*/ 	.word	0xfffffffc


//--------------------- .nv.constant4             --------------------------
	.section	.nv.constant4,"a",@progbits
	.align	8
	.align		8
.nv.constant4:
        /*0000*/ 	.dword	_$_str
	.align		8
        /*0008*/ 	.dword	_$_str_$_2


//--------------------- .text.triton_poi_fused__native_batch_norm_legit_no_training_relu_22 --------------------------
	.section	.text.triton_poi_fused__native_batch_norm_legit_no_training_relu_22,"ax",@progbits
	.align	128
        .global         triton_poi_fused__native_batch_norm_legit_no_training_relu_22
        .type           triton_poi_fused__native_batch_norm_legit_no_training_relu_22,@function
        .size           triton_poi_fused__native_batch_norm_legit_no_training_relu_22,(.L_x_1 - triton_poi_fused__native_batch_norm_legit_no_training_relu_22)
        .other          triton_poi_fused__native_batch_norm_legit_no_training_relu_22,@"STO_CUDA_ENTRY STV_DEFAULT"
triton_poi_fused__native_batch_norm_legit_no_training_relu_22:
.text.triton_poi_fused__native_batch_norm_legit_no_training_relu_22:
[----:B------:R-:W-:Y:S01]  /*0000*/  LDC R1, c[0x0][0x28] ;  /* 0x00000a00ff017b82 */ /* 0x000fe20000000800 */
[----:B------:R-:W1:Y:S07]  /*0010*/  S2R R0, SR_TID.X ;  /* 0x0000000000007919 */ /* 0x000e6e0000002100 */
[----:B------:R-:W2:Y:S01]  /*0020*/  LDC.64 R10, c[0x0][0x220] ;  /* 0x00008800ff0a7b82 */ /* 0x000ea20000000a00 */
[----:B------:R-:W-:Y:S01]  /*0030*/  ULDC.64 UR4, c[0x0][0x208] ;  /* 0x0000820000047ab9 */ /* 0x000fe20000000a00 */
[----:B------:R-:W3:Y:S06]  /*0040*/  S2R R3, SR_CTAID.X ;  /* 0x0000000000037919 */ /* 0x000eec0000002500 */
[----:B------:R-:W4:Y:S08]  /*0050*/  LDC.64 R4, c[0x0][0x210] ;  /* 0x00008400ff047b82 */ /* 0x000f300000000a00 */
[----:B------:R-:W5:Y:S08]  /*0060*/  LDC.64 R8, c[0x0][0x218] ;  /* 0x00008600ff087b82 */ /* 0x000f700000000a00 */
[----:B------:R-:W2:Y:S01]  /*0070*/  LDC.64 R14, c[0x0][0x230] ;  /* 0x00008c00ff0e7b82 */ /* 0x000ea20000000a00 */
[----:B-1----:R-:W-:-:S07]  /*0080*/  SHF.L.U32 R0, R0, 0x2, RZ ;  /* 0x0000000200007819 */ /* 0x002fce00000006ff */
[----:B------:R-:W1:Y:S01]  /*0090*/  LDC.64 R12, c[0x0][0x228] ;  /* 0x00008a00ff0c7b82 */ /* 0x000e620000000a00 */
[----:B------:R-:W-:-:S04]  /*00a0*/  LOP3.LUT R0, R0, 0x1fc, RZ, 0xc0, !PT ;  /* 0x000001fc00007812 */ /* 0x000fc800078ec0ff */
[----:B---3--:R-:W-:-:S05]  /*00b0*/  LEA R0, R3, R0, 0x9 ;  /* 0x0000000003007211 */ /* 0x008fca00078e48ff */
[----:B------:R-:W-:-:S05]  /*00c0*/  IMAD.HI R2, R0, 0x38e38e39, RZ ;  /* 0x38e38e3900027827 */ /* 0x000fca00078e02ff */
[----:B------:R-:W-:-:S04]  /*00d0*/  SHF.R.U32.HI R3, RZ, 0x1f, R2 ;  /* 0x0000001fff037819 */ /* 0x000fc80000011602 */
[----:B------:R-:W-:-:S04]  /*00e0*/  LEA.HI.SX32 R3, R2, R3, 0x1d ;  /* 0x0000000302037211 */ /* 0x000fc800078feaff */
[----:B------:R-:W-:-:S04]  /*00f0*/  SHF.R.S32.HI R2, RZ, 0x1f, R3 ;  /* 0x0000001fff027819 */ /* 0x000fc80000011403 */
[----:B------:R-:W-:-:S04]  /*0100*/  LEA.HI R2, R2, R3, RZ, 0x8 ;  /* 0x0000000302027211 */ /* 0x000fc800078f40ff */
[----:B------:R-:W-:-:S04]  /*0110*/  LOP3.LUT R2, R2, 0xffffff00, RZ, 0xc0, !PT ;  /* 0xffffff0002027812 */ /* 0x000fc800078ec0ff */
[----:B------:R-:W-:-:S05]  /*0120*/  IADD3 R3, R3, -R2, RZ ;  /* 0x8000000203037210 */ /* 0x000fca0007ffe0ff */
[----:B--2---:R-:W-:-:S06]  /*0130*/  IMAD.WIDE R10, R3, 0x4, R10 ;  /* 0x00000004030a7825 */ /* 0x004fcc00078e020a */
[----:B------:R-:W2:Y:S01]  /*0140*/  LDG.E.EL R10, desc[UR4][R10.64] ;  /* 0x000000040a0a7981 */ /* 0x000ea2000c2e1900 */
[----:B----4-:R-:W-:-:S04]  /*0150*/  IMAD.WIDE R4, R0, 0x4, R4 ;  /* 0x0000000400047825 */ /* 0x010fc800078e0204 */
[C---:B-----5:R-:W-:Y:S02]  /*0160*/  IMAD.WIDE R8, R3.reuse, 0x4, R8 ;  /* 0x0000000403087825 */ /* 0x060fe400078e0208 */
[----:B------:R-:W3:Y:S02]  /*0170*/  LDG.E.128 R4, desc[UR4][R4.64] ;  /* 0x0000000404047981 */ /* 0x000ee4000c1e1d00 */
[C---:B0-----:R-:W-:Y:S02]  /*0180*/  IMAD.WIDE R14, R3.reuse, 0x4, R14 ;  /* 0x00000004030e7825 */ /* 0x041fe400078e020e */
[----:B------:R0:W3:Y:S02]  /*0190*/  LDG.E.EL R2, desc[UR4][R8.64] ;  /* 0x0000000408027981 */ /* 0x0000e4000c2e1900 */
[----:B-1----:R-:W-:Y:S02]  /*01a0*/  IMAD.WIDE R12, R3, 0x4, R12 ;  /* 0x00000004030c7825 */ /* 0x002fe400078e020c */
[----:B------:R-:W4:Y:S04]  /*01b0*/  LDG.E.EL R14, desc[UR4][R14.64] ;  /* 0x000000040e0e7981 */ /* 0x000f28000c2e1900 */
[----:B------:R1:W4:Y:S01]  /*01c0*/  LDG.E.EL R3, desc[UR4][R12.64] ;  /* 0x000000040c037981 */ /* 0x000322000c2e1900 */
[----:B------:R-:W-:Y:S01]  /*01d0*/  HFMA2.MMA R16, -RZ, RZ, 1.625, 0 ;  /* 0x3e800000ff107435 */ /* 0x000fe200000001ff */
[----:B0-----:R-:W0:Y:S02]  /*01e0*/  LDC.64 R8, c[0x0][0x238] ;  /* 0x00008e00ff087b82 */ /* 0x001e240000000a00 */
[----:B0-----:R-:W-:-:S04]  /*01f0*/  IMAD.WIDE R8, R0, 0x4, R8 ;  /* 0x0000000400087825 */ /* 0x001fc800078e0208 */
[----:B--2---:R-:W-:-:S04]  /*0200*/  FADD R10, R10, 9.9999997473787516356e-06 ;  /* 0x3727c5ac0a0a7421 */ /* 0x004fc80000000000 */
[----:B------:R-:W0:Y:S02]  /*0210*/  MUFU.SQRT R11, R10 ;  /* 0x0000000a000b7308 */ /* 0x000e240000002000 */
[C---:B0-----:R-:W-:Y:S02]  /*0220*/  FSETP.GT.AND P0, PT, R11.reuse, 8.50705917302346158658e+37, PT ;  /* 0x7e8000000b00780b */ /* 0x041fe40003f04000 */
[----:B------:R-:W-:-:S11]  /*0230*/  FSETP.GEU.AND P1, PT, R11, 1.175494350822287508e-38, PT ;  /* 0x008000000b00780b */ /* 0x000fd60003f2e000 */
[----:B------:R-:W-:-:S04]  /*0240*/  @P0 FMUL R11, R11, 0.25 ;  /* 0x3e8000000b0b0820 */ /* 0x000fc80000400000 */
[----:B------:R-:W-:-:S06]  /*0250*/  @!P1 FMUL R11, R11, 16777216 ;  /* 0x4b8000000b0b9820 */ /* 0x000fcc0000400000 */
[----:B------:R-:W0:Y:S01]  /*0260*/  MUFU.RCP R11, R11 ;  /* 0x0000000b000b7308 */ /* 0x000e220000001000 */
[----:B-1----:R-:W-:Y:S01]  /*0270*/  FSEL R12, R16, 1, P0 ;  /* 0x3f800000100c7808 */ /* 0x002fe20000000000 */
[----:B---3--:R-:W-:-:S04]  /*0280*/  FADD R13, R4, -R2 ;  /* 0x80000002040d7221 */ /* 0x008fc80000000000 */
[----:B------:R-:W-:Y:S01]  /*0290*/  @!P1 FMUL R12, R12, 16777216 ;  /* 0x4b8000000c0c9820 */ /* 0x000fe20000400000 */
[--C-:B------:R-:W-:Y:S01]  /*02a0*/  FADD R5, R5, -R2.reuse ;  /* 0x8000000205057221 */ /* 0x100fe20000000000 */
[--C-:B------:R-:W-:Y:S01]  /*02b0*/  FADD R15, R6, -R2.reuse ;  /* 0x80000002060f7221 */ /* 0x100fe20000000000 */
[----:B------:R-:W-:Y:S01]  /*02c0*/  FADD R7, R7, -R2 ;  /* 0x8000000207077221 */ /* 0x000fe20000000000 */
[----:B0-----:R-:W-:-:S04]  /*02d0*/  FMUL R12, R11, R12 ;  /* 0x0000000c0b0c7220 */ /* 0x001fc80000400000 */
[C---:B------:R-:W-:Y:S01]  /*02e0*/  FMUL R13, R12.reuse, R13 ;  /* 0x0000000d0c0d7220 */ /* 0x040fe20000400000 */
[C---:B------:R-:W-:Y:S01]  /*02f0*/  FMUL R5, R12.reuse, R5 ;  /* 0x000000050c057220 */ /* 0x040fe20000400000 */
[C---:B------:R-:W-:Y:S01]  /*0300*/  FMUL R15, R12.reuse, R15 ;  /* 0x0000000f0c0f7220 */ /* 0x040fe20000400000 */
[----:B------:R-:W-:Y:S01]  /*0310*/  FMUL R7, R12, R7 ;  /* 0x000000070c077220 */ /* 0x000fe20000400000 */
[C-C-:B----4-:R-:W-:Y:S01]  /*0320*/  FFMA R13, R3.reuse, R13, R14.reuse ;  /* 0x0000000d030d7223 */ /* 0x150fe2000000000e */
[C-C-:B------:R-:W-:Y:S01]  /*0330*/  FFMA R5, R3.reuse, R5, R14.reuse ;  /* 0x0000000503057223 */ /* 0x140fe2000000000e */
[C-C-:B------:R-:W-:Y:S01]  /*0340*/  FFMA R15, R3.reuse, R15, R14.reuse ;  /* 0x0000000f030f7223 */ /* 0x140fe2000000000e */
[----:B------:R-:W-:Y:S02]  /*0350*/  FFMA R7, R3, R7, R14 ;  /* 0x0000000703077223 */ /* 0x000fe4000000000e */
[----:B------:R-:W-:Y:S02]  /*0360*/  FSETP.GEU.AND P3, PT, R13, RZ, PT ;  /* 0x000000ff0d00720b */ /* 0x000fe40003f6e000 */
[----:B------:R-:W-:-:S02]  /*0370*/  FSETP.GEU.AND P2, PT, R5, RZ, PT ;  /* 0x000000ff0500720b */ /* 0x000fc40003f4e000 */
[----:B------:R-:W-:Y:S02]  /*0380*/  FSETP.GEU.AND P1, PT, R15, RZ, PT ;  /* 0x000000ff0f00720b */ /* 0x000fe40003f2e000 */
[----:B------:R-:W-:Y:S02]  /*0390*/  FSETP.GEU.AND P0, PT, R7, RZ, PT ;  /* 0x000000ff0700720b */ /* 0x000fe40003f0e000 */
[----:B------:R-:W-:Y:S02]  /*03a0*/  SEL R4, R13, RZ, P3 ;  /* 0x000000ff0d047207 */ /* 0x000fe40001800000 */
[----:B------:R-:W-:Y:S02]  /*03b0*/  SEL R5, R5, RZ, P2 ;  /* 0x000000ff05057207 */ /* 0x000fe40001000000 */
[----:B------:R-:W-:Y:S02]  /*03c0*/  SEL R6, R15, RZ, P1 ;  /* 0x000000ff0f067207 */ /* 0x000fe40000800000 */
[----:B------:R-:W-:-:S05]  /*03d0*/  SEL R7, R7, RZ, P0 ;  /* 0x000000ff07077207 */ /* 0x000fca0000000000 */
[----:B------:R-:W-:Y:S01]  /*03e0*/  STG.E.128 desc[UR4][R8.64], R4 ;  /* 0x0000000408007986 */ /* 0x000fe2000c101d04 */
[----:B------:R-:W-:Y:S05]  /*03f0*/  EXIT ;  /* 0x000000000000794d */ /* 0x000fea0003800000 */
.L_x_0:
[----:B------:R-:W-:-:S00]  /*0400*/  BRA `(.L_x_0) ;  /* 0xfffffffc00fc7947 */ /* 0x000fc0000383ffff */
[----:B------:R-:W-:-:S00]  /*0410*/  NOP ;  /* 0x0000000000007918 */ /* 0x000fc00000000000 */
        /* <DEDUP_REMOVED lines=14> */
.L_x_1:


//--------------------- .nv.global.init           --------------------------
	.section	.nv.global.init,"aw",@progbits
.nv.global.init:
	.type		_$_str,@object
	.size		_$_str,(_$_str_$_2 - _$_str)
_$_str:
        /*0000*/ 	.byte	0x5f, 0x5f, 0x43, 0x55, 0x44, 0x41, 0x5f, 0x46, 0x54, 0x5a, 0x00
	.type		_$_str_$_2,@object
	.size		_$_str_$_2,(.L_1 - _$_str_$_2)
_$_str_$_2:
        /*000b*/ 	.byte	0x5f, 0x5f, 0x43, 0x55, 0x44, 0x41, 0x5f, 0x50, 0x52, 0x45, 0x43, 0x5f, 0x53, 0x51, 0x52, 0x54
        /*001b*/ 	.byte	0x00
.L_1:


//--------------------- .nv.constant0.triton_poi_fused__native_batch_norm_legit_no_training_relu_22 --------------------------
	.section	.nv.constant0.triton_poi_fused__native_batch_norm_legit_no_training_relu_22,"a",@progbits
	.sectionflags	@""
	.align	4
.nv.constant0.triton_poi_fused__native_batch_norm_legit_no_training_relu_22:
	.zero		580
